//
// Generated by NVIDIA NVVM Compiler
//
// Compiler Build ID: CL-36424714
// Cuda compilation tools, release 13.0, V13.0.88
// Based on NVVM 20.0.0
//

.version 9.0
.target sm_100
.address_size 64

	// .globl	_Z14vector_add_gpuPKfS0_Pfi

.visible .entry _Z14vector_add_gpuPKfS0_Pfi(
	.param .u64 .ptr .align 1 _Z14vector_add_gpuPKfS0_Pfi_param_0,
	.param .u64 .ptr .align 1 _Z14vector_add_gpuPKfS0_Pfi_param_1,
	.param .u64 .ptr .align 1 _Z14vector_add_gpuPKfS0_Pfi_param_2,
	.param .u32 _Z14vector_add_gpuPKfS0_Pfi_param_3
)
{
	.reg .pred 	%p<2>;
	.reg .b32 	%r<6>;
	.reg .b32 	%f<4>;
	.reg .b64 	%rd<11>;

	ld.param.u64 	%rd1, [_Z14vector_add_gpuPKfS0_Pfi_param_0];
	ld.param.u64 	%rd2, [_Z14vector_add_gpuPKfS0_Pfi_param_1];
	ld.param.u64 	%rd3, [_Z14vector_add_gpuPKfS0_Pfi_param_2];
	ld.param.u32 	%r2, [_Z14vector_add_gpuPKfS0_Pfi_param_3];
	mov.u32 	%r3, %tid.x;
	mov.u32 	%r4, %ctaid.x;
	mov.u32 	%r5, %ntid.x;
	mad.lo.s32 	%r1, %r4, %r5, %r3;
	setp.ge.s32 	%p1, %r1, %r2;
	@%p1 bra 	$L__BB0_2;
	cvta.to.global.u64 	%rd4, %rd1;
	cvta.to.global.u64 	%rd5, %rd2;
	cvta.to.global.u64 	%rd6, %rd3;
	mul.wide.s32 	%rd7, %r1, 4;
	add.s64 	%rd8, %rd4, %rd7;
	ld.global.f32 	%f1, [%rd8];
	add.s64 	%rd9, %rd5, %rd7;
	ld.global.f32 	%f2, [%rd9];
	add.f32 	%f3, %f1, %f2;
	add.s64 	%rd10, %rd6, %rd7;
	st.global.f32 	[%rd10], %f3;
$L__BB0_2:
	ret;

}


// ===== COMPILED SASS (sm_100) =====

	.target	sm_100

	.elftype	@"ET_EXEC"


//--------------------- .note.nv.tkinfo           --------------------------
	.section	.note.nv.tkinfo,"",@"SHT_NOTE"
	.sectionflags	@"SHF_NOTE_NV_TKINFO"
	.tkinfo
        /*0018*/ 	.word	0x00000002
        /*0030*/ 	.string	""
        /*0030*/ 	.string	"ptxas"
        /*0030*/ 	.string	"Cuda compilation tools, release 13.0, V13.0.88"
        /*0030*/ 	.string	"Build cuda_13.0.r13.0/compiler.36424714_0"
        /*0030*/ 	.string	"-arch sm_100 -m 64 "



//--------------------- .note.nv.cuinfo           --------------------------
	.section	.note.nv.cuinfo,"",@"SHT_NOTE"
	.sectionflags	@"SHF_NOTE_NV_CUINFO"
        /*0018*/ 	.short	0x0002
        /*001a*/ 	.short	0x0064
        /*001c*/ 	.short	0x0082
	.zero		2


//--------------------- .nv.info                  --------------------------
	.section	.nv.info,"",@"SHT_CUDA_INFO"
	.align	4


	//----- nvinfo : EIATTR_REGCOUNT
	.align		4
        /*0000*/ 	.byte	0x04, 0x2f
        /*0002*/ 	.short	(.L_1 - .L_0)
	.align		4
.L_0:
        /*0004*/ 	.word	index@(_Z14vector_add_gpuPKfS0_Pfi)
        /*0008*/ 	.word	0x0000000c


	//----- nvinfo : EIATTR_FRAME_SIZE
	.align		4
.L_1:
        /*000c*/ 	.byte	0x04, 0x11
        /*000e*/ 	.short	(.L_3 - .L_2)
	.align		4
.L_2:
        /*0010*/ 	.word	index@(_Z14vector_add_gpuPKfS0_Pfi)
        /*0014*/ 	.word	0x00000000


	//----- nvinfo : EIATTR_MIN_STACK_SIZE
	.align		4
.L_3:
        /*0018*/ 	.byte	0x04, 0x12
        /*001a*/ 	.short	(.L_5 - .L_4)
	.align		4
.L_4:
        /*001c*/ 	.word	index@(_Z14vector_add_gpuPKfS0_Pfi)
        /*0020*/ 	.word	0x00000000
.L_5:


//--------------------- .nv.compat                --------------------------
	.section	.nv.compat,"",@"SHT_CUDA_COMPAT_INFO"
	.align	4
        /*0000*/ 	.byte	0x02, 0x09, 0x00, 0x00, 0x02, 0x02, 0x01, 0x00, 0x02, 0x05, 0x05, 0x00, 0x03, 0x07, 0x01, 0x01
        /*0010*/ 	.byte	0x02, 0x03, 0x00, 0x00, 0x02, 0x06, 0x01, 0x00, 0x04, 0x0b, 0x08, 0x00, 0x09, 0x00, 0x00, 0x00
        /*0020*/ 	.byte	0x00, 0x00, 0x00, 0x00


//--------------------- .nv.info._Z14vector_add_gpuPKfS0_Pfi --------------------------
	.section	.nv.info._Z14vector_add_gpuPKfS0_Pfi,"",@"SHT_CUDA_INFO"
	.sectionflags	@""
	.align	4


	//----- nvinfo : EIATTR_CUDA_API_VERSION
	.align		4
        /*0000*/ 	.byte	0x04, 0x37
        /*0002*/ 	.short	(.L_7 - .L_6)
.L_6:
        /*0004*/ 	.word	0x00000082


	//----- nvinfo : EIATTR_KPARAM_INFO
	.align		4
.L_7:
        /*0008*/ 	.byte	0x04, 0x17
        /*000a*/ 	.short	(.L_9 - .L_8)
.L_8:
        /*000c*/ 	.word	0x00000000
        /*0010*/ 	.short	0x0003
        /*0012*/ 	.short	0x0018
        /*0014*/ 	.byte	0x00, 0xf0, 0x11, 0x00


	//----- nvinfo : EIATTR_KPARAM_INFO
	.align		4
.L_9:
        /*0018*/ 	.byte	0x04, 0x17
        /*001a*/ 	.short	(.L_11 - .L_10)
.L_10:
        /*001c*/ 	.word	0x00000000
        /*0020*/ 	.short	0x0002
        /*0022*/ 	.short	0x0010
        /*0024*/ 	.byte	0x00, 0xf5, 0x21, 0x00


	//----- nvinfo : EIATTR_KPARAM_INFO
	.align		4
.L_11:
        /*0028*/ 	.byte	0x04, 0x17
        /*002a*/ 	.short	(.L_13 - .L_12)
.L_12:
        /*002c*/ 	.word	0x00000000
        /*0030*/ 	.short	0x0001
        /*0032*/ 	.short	0x0008
        /*0034*/ 	.byte	0x00, 0xf5, 0x21, 0x00


	//----- nvinfo : EIATTR_KPARAM_INFO
	.align		4
.L_13:
        /*0038*/ 	.byte	0x04, 0x17
        /*003a*/ 	.short	(.L_15 - .L_14)
.L_14:
        /*003c*/ 	.word	0x00000000
        /*0040*/ 	.short	0x0000
        /*0042*/ 	.short	0x0000
        /*0044*/ 	.byte	0x00, 0xf5, 0x21, 0x00


	//----- nvinfo : EIATTR_SPARSE_MMA_MASK
	.align		4
.L_15:
        /*0048*/ 	.byte	0x03, 0x50
        /*004a*/ 	.short	0x0000


	//----- nvinfo : EIATTR_MAXREG_COUNT
	.align		4
        /*004c*/ 	.byte	0x03, 0x1b
        /*004e*/ 	.short	0x00ff


	//----- nvinfo : EIATTR_MERCURY_ISA_VERSION
	.align		4
        /*0050*/ 	.byte	0x03, 0x5f
        /*0052*/ 	.short	0x0101


	//----- nvinfo : EIATTR_VRC_CTA_INIT_COUNT
	.align		4
        /*0054*/ 	.byte	0x02, 0x4a
	.zero		1
	.zero		1


	//----- nvinfo : EIATTR_EXIT_INSTR_OFFSETS
	.align		4
        /*0058*/ 	.byte	0x04, 0x1c
        /*005a*/ 	.short	(.L_17 - .L_16)


	//   ....[0]....
.L_16:
        /*005c*/ 	.word	0x00000070


	//   ....[1]....
        /*0060*/ 	.word	0x00000130


	//----- nvinfo : EIATTR_CBANK_PARAM_SIZE
	.align		4
.L_17:
        /*0064*/ 	.byte	0x03, 0x19
        /*0066*/ 	.short	0x001c


	//----- nvinfo : EIATTR_PARAM_CBANK
	.align		4
        /*0068*/ 	.byte	0x04, 0x0a
        /*006a*/ 	.short	(.L_19 - .L_18)
	.align		4
.L_18:
        /*006c*/ 	.word	index@(.nv.constant0._Z14vector_add_gpuPKfS0_Pfi)
        /*0070*/ 	.short	0x0380
        /*0072*/ 	.short	0x001c


	//----- nvinfo : EIATTR_SW_WAR
	.align		4
.L_19:
        /*0074*/ 	.byte	0x04, 0x36
        /*0076*/ 	.short	(.L_21 - .L_20)
.L_20:
        /*0078*/ 	.word	0x00000008
.L_21:


//--------------------- .nv.callgraph             --------------------------
	.section	.nv.callgraph,"",@"SHT_CUDA_CALLGRAPH"
	.align	4
	.sectionentsize	8
	.align		4
        /*0000*/ 	.word	0x00000000
	.align		4
        /*0004*/ 	.word	0xffffffff
	.align		4
        /*0008*/ 	.word	0x00000000
	.align		4
        /*000c*/ 	.word	0xfffffffe
	.align		4
        /*0010*/ 	.word	0x00000000
	.align		4
        /*0014*/ 	.word	0xfffffffd
	.align		4
        /*0018*/ 	.word	0x00000000
	.align		4
        /*001c*/ 	.word	0xfffffffc


//--------------------- .text._Z14vector_add_gpuPKfS0_Pfi --------------------------
	.section	.text._Z14vector_add_gpuPKfS0_Pfi,"ax",@progbits
	.align	128
        .global         _Z14vector_add_gpuPKfS0_Pfi
        .type           _Z14vector_add_gpuPKfS0_Pfi,@function
        .size           _Z14vector_add_gpuPKfS0_Pfi,(.L_x_1 - _Z14vector_add_gpuPKfS0_Pfi)
        .other          _Z14vector_add_gpuPKfS0_Pfi,@"STO_CUDA_ENTRY STV_DEFAULT"
_Z14vector_add_gpuPKfS0_Pfi:
.text._Z14vector_add_gpuPKfS0_Pfi:
[----:B------:R-:W-:Y:S01]  /*0000*/  LDC R1, c[0x0][0x37c] ;  /* 0x0000df00ff017b82 */ /* 0x000fe20000000800 */
[----:B------:R-:W0:Y:S07]  /*0010*/  S2R R9, SR_TID.X ;  /* 0x0000000000097919 */ /* 0x000e2e0000002100 */
[----:B------:R-:W0:Y:S01]  /*0020*/  S2UR UR4, SR_CTAID.X ;  /* 0x00000000000479c3 */ /* 0x000e220000002500 */
[----:B------:R-:W1:Y:S07]  /*0030*/  LDCU UR5, c[0x0][0x398] ;  /* 0x00007300ff0577ac */ /* 0x000e6e0008000800 */
[----:B------:R-:W0:Y:S02]  /*0040*/  LDC R0, c[0x0][0x360] ;  /* 0x0000d800ff007b82 */ /* 0x000e240000000800 */
[----:B0-----:R-:W-:-:S05]  /*0050*/  IMAD R9, R0, UR4, R9 ;  /* 0x0000000400097c24 */ /* 0x001fca000f8e0209 */
[----:B-1----:R-:W-:-:S13]  /*0060*/  ISETP.GE.AND P0, PT, R9, UR5, PT ;  /* 0x0000000509007c0c */ /* 0x002fda000bf06270 */
[----:B------:R-:W-:Y:S05]  /*0070*/  @P0 EXIT ;  /* 0x000000000000094d */ /* 0x000fea0003800000 */
[----:B------:R-:W0:Y:S01]  /*0080*/  LDC.64 R2, c[0x0][0x380] ;  /* 0x0000e000ff027b82 */ /* 0x000e220000000a00 */
[----:B------:R-:W1:Y:S07]  /*0090*/  LDCU.64 UR4, c[0x0][0x358] ;  /* 0x00006b00ff0477ac */ /* 0x000e6e0008000a00 */
[----:B------:R-:W2:Y:S08]  /*00a0*/  LDC.64 R4, c[0x0][0x388] ;  /* 0x0000e200ff047b82 */ /* 0x000eb00000000a00 */
[----:B------:R-:W3:Y:S01]  /*00b0*/  LDC.64 R6, c[0x0][0x390] ;  /* 0x0000e400ff067b82 */ /* 0x000ee20000000a00 */
[----:B0-----:R-:W-:-:S06]  /*00c0*/  IMAD.WIDE R2, R9, 0x4, R2 ;  /* 0x0000000409027825 */ /* 0x001fcc00078e0202 */
[----:B-1----:R-:W4:Y:S01]  /*00d0*/  LDG.E R2, desc[UR4][R2.64] ;  /* 0x0000000402027981 */ /* 0x002f22000c1e1900 */
[----:B--2---:R-:W-:-:S06]  /*00e0*/  IMAD.WIDE R4, R9, 0x4, R4 ;  /* 0x0000000409047825 */ /* 0x004fcc00078e0204 */
[----:B------:R-:W4:Y:S01]  /*00f0*/  LDG.E R5, desc[UR4][R4.64] ;  /* 0x0000000404057981 */ /* 0x000f22000c1e1900 */
[----:B---3--:R-:W-:-:S04]  /*0100*/  IMAD.WIDE R6, R9, 0x4, R6 ;  /* 0x0000000409067825 */ /* 0x008fc800078e0206 */
[----:B----4-:R-:W-:-:S05]  /*0110*/  FADD R9, R2, R5 ;  /* 0x0000000502097221 */ /* 0x010fca0000000000 */
[----:B------:R-:W-:Y:S01]  /*0120*/  STG.E desc[UR4][R6.64], R9 ;  /* 0x0000000906007986 */ /* 0x000fe2000c101904 */
[----:B------:R-:W-:Y:S05]  /*0130*/  EXIT ;  /* 0x000000000000794d */ /* 0x000fea0003800000 */
.L_x_0:
[----:B------:R-:W-:-:S00]  /*0140*/  BRA `(.L_x_0) ;  /* 0xfffffffc00fc7947 */ /* 0x000fc0000383ffff */
[----:B------:R-:W-:-:S00]  /*0150*/  NOP ;  /* 0x0000000000007918 */ /* 0x000fc00000000000 */
        /* <DEDUP_REMOVED lines=10> */
.L_x_1:


//--------------------- .nv.shared.reserved.0     --------------------------
	.section	.nv.shared.reserved.0,"aw",@nobits
	.weak		__nv_reservedSMEM_offset_0_alias
	.size		__nv_reservedSMEM_offset_0_alias, 0, 64
	.other		__nv_reservedSMEM_offset_0_alias,@"STO_CUDA_RESERVED_SHARED STV_DEFAULT"
__nv_reservedSMEM_offset_0_alias:
	.zero		0
	.zero		64


//--------------------- .nv.constant0._Z14vector_add_gpuPKfS0_Pfi --------------------------
	.section	.nv.constant0._Z14vector_add_gpuPKfS0_Pfi,"a",@progbits
	.sectionflags	@""
	.align	4
.nv.constant0._Z14vector_add_gpuPKfS0_Pfi:
	.zero		924


//--------------------- SYMBOLS --------------------------

	.type		.nv.reservedSmem.offset0,@object
	.size		.nv.reservedSmem.offset0,0x4
